//
// Generated by NVIDIA NVVM Compiler
//
// Compiler Build ID: CL-36424714
// Cuda compilation tools, release 13.0, V13.0.88
// Based on NVVM 20.0.0
//

.version 9.0
.target sm_100
.address_size 64

	// .globl	_Z25normalize_weights_kernel1Pdi
// _ZZ25normalize_weights_kernel1PdiE10sumWeights has been demoted
// _ZZ25normalize_weights_kernel2PdiE2u1 has been demoted

.visible .entry _Z25normalize_weights_kernel1Pdi(
	.param .u64 .ptr .align 1 _Z25normalize_weights_kernel1Pdi_param_0,
	.param .u32 _Z25normalize_weights_kernel1Pdi_param_1
)
{
	.reg .pred 	%p<3>;
	.reg .b32 	%r<6>;
	.reg .b64 	%rd<5>;
	.reg .b64 	%fd<7>;
	// demoted variable
	.shared .align 8 .f64 _ZZ25normalize_weights_kernel1PdiE10sumWeights;
	ld.param.u64 	%rd1, [_Z25normalize_weights_kernel1Pdi_param_0];
	ld.param.u32 	%r2, [_Z25normalize_weights_kernel1Pdi_param_1];
	mov.u32 	%r3, %ctaid.x;
	mov.u32 	%r4, %ntid.x;
	mov.u32 	%r5, %tid.x;
	mad.lo.s32 	%r1, %r4, %r3, %r5;
	setp.ne.s32 	%p1, %r5, 0;
	@%p1 bra 	$L__BB0_2;
	cvt.rn.f64.s32 	%fd1, %r2;
	rcp.rn.f64 	%fd2, %fd1;
	st.shared.f64 	[_ZZ25normalize_weights_kernel1PdiE10sumWeights], %fd2;
$L__BB0_2:
	bar.sync 	0;
	setp.ge.s32 	%p2, %r1, %r2;
	@%p2 bra 	$L__BB0_4;
	cvt.rn.f64.s32 	%fd3, %r2;
	rcp.rn.f64 	%fd4, %fd3;
	ld.shared.f64 	%fd5, [_ZZ25normalize_weights_kernel1PdiE10sumWeights];
	div.rn.f64 	%fd6, %fd4, %fd5;
	cvta.to.global.u64 	%rd2, %rd1;
	mul.wide.s32 	%rd3, %r1, 8;
	add.s64 	%rd4, %rd2, %rd3;
	st.global.f64 	[%rd4], %fd6;
$L__BB0_4:
	ret;

}
	// .globl	_Z25normalize_weights_kernel2Pdi
.visible .entry _Z25normalize_weights_kernel2Pdi(
	.param .u64 .ptr .align 1 _Z25normalize_weights_kernel2Pdi_param_0,
	.param .u32 _Z25normalize_weights_kernel2Pdi_param_1
)
{
	.reg .pred 	%p<4>;
	.reg .b32 	%r<6>;
	.reg .b64 	%rd<6>;
	.reg .b64 	%fd<7>;
	// demoted variable
	.shared .align 8 .f64 _ZZ25normalize_weights_kernel2PdiE2u1;
	ld.param.u64 	%rd2, [_Z25normalize_weights_kernel2Pdi_param_0];
	ld.param.u32 	%r3, [_Z25normalize_weights_kernel2Pdi_param_1];
	cvta.to.global.u64 	%rd1, %rd2;
	mov.u32 	%r4, %ctaid.x;
	mov.u32 	%r5, %ntid.x;
	mov.u32 	%r1, %tid.x;
	mad.lo.s32 	%r2, %r5, %r4, %r1;
	setp.ne.s32 	%p1, %r2, 0;
	@%p1 bra 	$L__BB1_2;
	mov.b64 	%rd3, 0;
	st.global.u64 	[%rd1], %rd3;
$L__BB1_2:
	bar.sync 	0;
	setp.ne.s32 	%p2, %r1, 0;
	@%p2 bra 	$L__BB1_4;
	ld.global.f64 	%fd1, [%rd1];
	st.shared.f64 	[_ZZ25normalize_weights_kernel2PdiE2u1], %fd1;
$L__BB1_4:
	bar.sync 	0;
	setp.ge.s32 	%p3, %r2, %r3;
	@%p3 bra 	$L__BB1_6;
	ld.shared.f64 	%fd2, [_ZZ25normalize_weights_kernel2PdiE2u1];
	cvt.rn.f64.s32 	%fd3, %r2;
	cvt.rn.f64.s32 	%fd4, %r3;
	div.rn.f64 	%fd5, %fd3, %fd4;
	add.f64 	%fd6, %fd5, %fd2;
	mul.wide.s32 	%rd4, %r2, 8;
	add.s64 	%rd5, %rd1, %rd4;
	st.global.f64 	[%rd5], %fd6;
$L__BB1_6:
	ret;

}


// ===== COMPILED SASS (sm_100) =====

	.target	sm_100

	.elftype	@"ET_EXEC"


//--------------------- .note.nv.tkinfo           --------------------------
	.section	.note.nv.tkinfo,"",@"SHT_NOTE"
	.sectionflags	@"SHF_NOTE_NV_TKINFO"
	.tkinfo
        /*0018*/ 	.word	0x00000002
        /*0030*/ 	.string	""
        /*0030*/ 	.string	"ptxas"
        /*0030*/ 	.string	"Cuda compilation tools, release 13.0, V13.0.88"
        /*0030*/ 	.string	"Build cuda_13.0.r13.0/compiler.36424714_0"
        /*0030*/ 	.string	"-arch sm_100 -m 64 "



//--------------------- .note.nv.cuinfo           --------------------------
	.section	.note.nv.cuinfo,"",@"SHT_NOTE"
	.sectionflags	@"SHF_NOTE_NV_CUINFO"
        /*0018*/ 	.short	0x0002
        /*001a*/ 	.short	0x0064
        /*001c*/ 	.short	0x0082
	.zero		2


//--------------------- .nv.info                  --------------------------
	.section	.nv.info,"",@"SHT_CUDA_INFO"
	.align	4


	//----- nvinfo : EIATTR_REGCOUNT
	.align		4
        /*0000*/ 	.byte	0x04, 0x2f
        /*0002*/ 	.short	(.L_1 - .L_0)
	.align		4
.L_0:
        /*0004*/ 	.word	index@(_Z25normalize_weights_kernel1Pdi)
        /*0008*/ 	.word	0x00000019


	//----- nvinfo : EIATTR_FRAME_SIZE
	.align		4
.L_1:
        /*000c*/ 	.byte	0x04, 0x11
        /*000e*/ 	.short	(.L_3 - .L_2)
	.align		4
.L_2:
        /*0010*/ 	.word	index@($__internal_2_$__cuda_sm20_div_rn_f64_full)
        /*0014*/ 	.word	0x00000000


	//----- nvinfo : EIATTR_FRAME_SIZE
	.align		4
.L_3:
        /*0018*/ 	.byte	0x04, 0x11
        /*001a*/ 	.short	(.L_5 - .L_4)
	.align		4
.L_4:
        /*001c*/ 	.word	index@($__internal_1_$__cuda_sm20_dblrcp_rn_slowpath_v3)
        /*0020*/ 	.word	0x00000000


	//----- nvinfo : EIATTR_FRAME_SIZE
	.align		4
.L_5:
        /*0024*/ 	.byte	0x04, 0x11
        /*0026*/ 	.short	(.L_7 - .L_6)
	.align		4
.L_6:
        /*0028*/ 	.word	index@(_Z25normalize_weights_kernel1Pdi)
        /*002c*/ 	.word	0x00000000


	//----- nvinfo : EIATTR_REGCOUNT
	.align		4
.L_7:
        /*0030*/ 	.byte	0x04, 0x2f
        /*0032*/ 	.short	(.L_9 - .L_8)
	.align		4
.L_8:
        /*0034*/ 	.word	index@(_Z25normalize_weights_kernel2Pdi)
        /*0038*/ 	.word	0x0000001b


	//----- nvinfo : EIATTR_FRAME_SIZE
	.align		4
.L_9:
        /*003c*/ 	.byte	0x04, 0x11
        /*003e*/ 	.short	(.L_11 - .L_10)
	.align		4
.L_10:
        /*0040*/ 	.word	index@($__internal_0_$__cuda_sm20_div_rn_f64_full)
        /*0044*/ 	.word	0x00000000


	//----- nvinfo : EIATTR_FRAME_SIZE
	.align		4
.L_11:
        /*0048*/ 	.byte	0x04, 0x11
        /*004a*/ 	.short	(.L_13 - .L_12)
	.align		4
.L_12:
        /*004c*/ 	.word	index@(_Z25normalize_weights_kernel2Pdi)
        /*0050*/ 	.word	0x00000000


	//----- nvinfo : EIATTR_MIN_STACK_SIZE
	.align		4
.L_13:
        /*0054*/ 	.byte	0x04, 0x12
        /*0056*/ 	.short	(.L_15 - .L_14)
	.align		4
.L_14:
        /*0058*/ 	.word	index@(_Z25normalize_weights_kernel2Pdi)
        /*005c*/ 	.word	0x00000000


	//----- nvinfo : EIATTR_MIN_STACK_SIZE
	.align		4
.L_15:
        /*0060*/ 	.byte	0x04, 0x12
        /*0062*/ 	.short	(.L_17 - .L_16)
	.align		4
.L_16:
        /*0064*/ 	.word	index@(_Z25normalize_weights_kernel1Pdi)
        /*0068*/ 	.word	0x00000000
.L_17:


//--------------------- .nv.compat                --------------------------
	.section	.nv.compat,"",@"SHT_CUDA_COMPAT_INFO"
	.align	4
        /*0000*/ 	.byte	0x02, 0x09, 0x00, 0x00, 0x02, 0x02, 0x01, 0x00, 0x02, 0x05, 0x05, 0x00, 0x03, 0x07, 0x01, 0x01
        /*0010*/ 	.byte	0x02, 0x03, 0x00, 0x00, 0x02, 0x06, 0x01, 0x00, 0x04, 0x0b, 0x08, 0x00, 0x01, 0x00, 0x00, 0x00
        /*0020*/ 	.byte	0x00, 0x00, 0x00, 0x00


//--------------------- .nv.info._Z25normalize_weights_kernel2Pdi --------------------------
	.section	.nv.info._Z25normalize_weights_kernel2Pdi,"",@"SHT_CUDA_INFO"
	.sectionflags	@""
	.align	4


	//----- nvinfo : EIATTR_CUDA_API_VERSION
	.align		4
        /*0000*/ 	.byte	0x04, 0x37
        /*0002*/ 	.short	(.L_19 - .L_18)
.L_18:
        /*0004*/ 	.word	0x00000082


	//----- nvinfo : EIATTR_KPARAM_INFO
	.align		4
.L_19:
        /*0008*/ 	.byte	0x04, 0x17
        /*000a*/ 	.short	(.L_21 - .L_20)
.L_20:
        /*000c*/ 	.word	0x00000000
        /*0010*/ 	.short	0x0001
        /*0012*/ 	.short	0x0008
        /*0014*/ 	.byte	0x00, 0xf0, 0x11, 0x00


	//----- nvinfo : EIATTR_KPARAM_INFO
	.align		4
.L_21:
        /*0018*/ 	.byte	0x04, 0x17
        /*001a*/ 	.short	(.L_23 - .L_22)
.L_22:
        /*001c*/ 	.word	0x00000000
        /*0020*/ 	.short	0x0000
        /*0022*/ 	.short	0x0000
        /*0024*/ 	.byte	0x00, 0xf5, 0x21, 0x00


	//----- nvinfo : EIATTR_SPARSE_MMA_MASK
	.align		4
.L_23:
        /*0028*/ 	.byte	0x03, 0x50
        /*002a*/ 	.short	0x0000


	//----- nvinfo : EIATTR_MAXREG_COUNT
	.align		4
        /*002c*/ 	.byte	0x03, 0x1b
        /*002e*/ 	.short	0x00ff


	//----- nvinfo : EIATTR_NUM_BARRIERS
	.align		4
        /*0030*/ 	.byte	0x02, 0x4c
        /*0032*/ 	.byte	0x01
	.zero		1


	//----- nvinfo : EIATTR_MERCURY_ISA_VERSION
	.align		4
        /*0034*/ 	.byte	0x03, 0x5f
        /*0036*/ 	.short	0x0101


	//----- nvinfo : EIATTR_VRC_CTA_INIT_COUNT
	.align		4
        /*0038*/ 	.byte	0x02, 0x4a
	.zero		1
	.zero		1


	//----- nvinfo : EIATTR_EXIT_INSTR_OFFSETS
	.align		4
        /*003c*/ 	.byte	0x04, 0x1c
        /*003e*/ 	.short	(.L_25 - .L_24)


	//   ....[0]....
.L_24:
        /*0040*/ 	.word	0x00000170


	//   ....[1]....
        /*0044*/ 	.word	0x00000340


	//----- nvinfo : EIATTR_CRS_STACK_SIZE
	.align		4
.L_25:
        /*0048*/ 	.byte	0x04, 0x1e
        /*004a*/ 	.short	(.L_27 - .L_26)
.L_26:
        /*004c*/ 	.word	0x00000000


	//----- nvinfo : EIATTR_CBANK_PARAM_SIZE
	.align		4
.L_27:
        /*0050*/ 	.byte	0x03, 0x19
        /*0052*/ 	.short	0x000c


	//----- nvinfo : EIATTR_PARAM_CBANK
	.align		4
        /*0054*/ 	.byte	0x04, 0x0a
        /*0056*/ 	.short	(.L_29 - .L_28)
	.align		4
.L_28:
        /*0058*/ 	.word	index@(.nv.constant0._Z25normalize_weights_kernel2Pdi)
        /*005c*/ 	.short	0x0380
        /*005e*/ 	.short	0x000c


	//----- nvinfo : EIATTR_SW_WAR
	.align		4
.L_29:
        /*0060*/ 	.byte	0x04, 0x36
        /*0062*/ 	.short	(.L_31 - .L_30)
.L_30:
        /*0064*/ 	.word	0x00000008
.L_31:


//--------------------- .nv.info._Z25normalize_weights_kernel1Pdi --------------------------
	.section	.nv.info._Z25normalize_weights_kernel1Pdi,"",@"SHT_CUDA_INFO"
	.sectionflags	@""
	.align	4


	//----- nvinfo : EIATTR_CUDA_API_VERSION
	.align		4
        /*0000*/ 	.byte	0x04, 0x37
        /*0002*/ 	.short	(.L_33 - .L_32)
.L_32:
        /*0004*/ 	.word	0x00000082


	//----- nvinfo : EIATTR_KPARAM_INFO
	.align		4
.L_33:
        /*0008*/ 	.byte	0x04, 0x17
        /*000a*/ 	.short	(.L_35 - .L_34)
.L_34:
        /*000c*/ 	.word	0x00000000
        /*0010*/ 	.short	0x0001
        /*0012*/ 	.short	0x0008
        /*0014*/ 	.byte	0x00, 0xf0, 0x11, 0x00


	//----- nvinfo : EIATTR_KPARAM_INFO
	.align		4
.L_35:
        /*0018*/ 	.byte	0x04, 0x17
        /*001a*/ 	.short	(.L_37 - .L_36)
.L_36:
        /*001c*/ 	.word	0x00000000
        /*0020*/ 	.short	0x0000
        /*0022*/ 	.short	0x0000
        /*0024*/ 	.byte	0x00, 0xf5, 0x21, 0x00


	//----- nvinfo : EIATTR_SPARSE_MMA_MASK
	.align		4
.L_37:
        /*0028*/ 	.byte	0x03, 0x50
        /*002a*/ 	.short	0x0000


	//----- nvinfo : EIATTR_MAXREG_COUNT
	.align		4
        /*002c*/ 	.byte	0x03, 0x1b
        /*002e*/ 	.short	0x00ff


	//----- nvinfo : EIATTR_NUM_BARRIERS
	.align		4
        /*0030*/ 	.byte	0x02, 0x4c
        /*0032*/ 	.byte	0x01
	.zero		1


	//----- nvinfo : EIATTR_MERCURY_ISA_VERSION
	.align		4
        /*0034*/ 	.byte	0x03, 0x5f
        /*0036*/ 	.short	0x0101


	//----- nvinfo : EIATTR_VRC_CTA_INIT_COUNT
	.align		4
        /*0038*/ 	.byte	0x02, 0x4a
	.zero		1
	.zero		1


	//----- nvinfo : EIATTR_EXIT_INSTR_OFFSETS
	.align		4
        /*003c*/ 	.byte	0x04, 0x1c
        /*003e*/ 	.short	(.L_39 - .L_38)


	//   ....[0]....
.L_38:
        /*0040*/ 	.word	0x00000200


	//   ....[1]....
        /*0044*/ 	.word	0x000004c0


	//----- nvinfo : EIATTR_CRS_STACK_SIZE
	.align		4
.L_39:
        /*0048*/ 	.byte	0x04, 0x1e
        /*004a*/ 	.short	(.L_41 - .L_40)
.L_40:
        /*004c*/ 	.word	0x00000000


	//----- nvinfo : EIATTR_CBANK_PARAM_SIZE
	.align		4
.L_41:
        /*0050*/ 	.byte	0x03, 0x19
        /*0052*/ 	.short	0x000c


	//----- nvinfo : EIATTR_PARAM_CBANK
	.align		4
        /*0054*/ 	.byte	0x04, 0x0a
        /*0056*/ 	.short	(.L_43 - .L_42)
	.align		4
.L_42:
        /*0058*/ 	.word	index@(.nv.constant0._Z25normalize_weights_kernel1Pdi)
        /*005c*/ 	.short	0x0380
        /*005e*/ 	.short	0x000c


	//----- nvinfo : EIATTR_SW_WAR
	.align		4
.L_43:
        /*0060*/ 	.byte	0x04, 0x36
        /*0062*/ 	.short	(.L_45 - .L_44)
.L_44:
        /*0064*/ 	.word	0x00000008
.L_45:


//--------------------- .nv.callgraph             --------------------------
	.section	.nv.callgraph,"",@"SHT_CUDA_CALLGRAPH"
	.align	4
	.sectionentsize	8
	.align		4
        /*0000*/ 	.word	0x00000000
	.align		4
        /*0004*/ 	.word	0xffffffff
	.align		4
        /*0008*/ 	.word	0x00000000
	.align		4
        /*000c*/ 	.word	0xfffffffe
	.align		4
        /*0010*/ 	.word	0x00000000
	.align		4
        /*0014*/ 	.word	0xfffffffd
	.align		4
        /*0018*/ 	.word	0x00000000
	.align		4
        /*001c*/ 	.word	0xfffffffc


//--------------------- .text._Z25normalize_weights_kernel2Pdi --------------------------
	.section	.text._Z25normalize_weights_kernel2Pdi,"ax",@progbits
	.align	128
        .global         _Z25normalize_weights_kernel2Pdi
        .type           _Z25normalize_weights_kernel2Pdi,@function
        .size           _Z25normalize_weights_kernel2Pdi,(.L_x_26 - _Z25normalize_weights_kernel2Pdi)
        .other          _Z25normalize_weights_kernel2Pdi,@"STO_CUDA_ENTRY STV_DEFAULT"
_Z25normalize_weights_kernel2Pdi:
.text._Z25normalize_weights_kernel2Pdi:
[----:B------:R-:W-:Y:S01]  /*0000*/  LDC R1, c[0x0][0x37c] ;  /* 0x0000df00ff017b82 */ /* 0x000fe20000000800 */
[----:B------:R-:W0:Y:S07]  /*0010*/  S2R R3, SR_TID.X ;  /* 0x0000000000037919 */ /* 0x000e2e0000002100 */
[----:B------:R-:W1:Y:S01]  /*0020*/  S2UR UR4, SR_CTAID.X ;  /* 0x00000000000479c3 */ /* 0x000e620000002500 */
[----:B------:R-:W2:Y:S01]  /*0030*/  LDCU.64 UR6, c[0x0][0x358] ;  /* 0x00006b00ff0677ac */ /* 0x000ea20008000a00 */
[----:B------:R-:W-:Y:S01]  /*0040*/  BSSY.RECONVERGENT B0, `(.L_x_0) ;  /* 0x0000011000007945 */ /* 0x000fe20003800200 */
[----:B------:R-:W3:Y:S05]  /*0050*/  LDCU UR8, c[0x0][0x388] ;  /* 0x00007100ff0877ac */ /* 0x000eea0008000800 */
[----:B------:R-:W1:Y:S01]  /*0060*/  LDC R0, c[0x0][0x360] ;  /* 0x0000d800ff007b82 */ /* 0x000e620000000800 */
[----:B0-----:R-:W-:Y:S01]  /*0070*/  ISETP.NE.AND P1, PT, R3, RZ, PT ;  /* 0x000000ff0300720c */ /* 0x001fe20003f25270 */
[----:B-1----:R-:W-:-:S05]  /*0080*/  IMAD R0, R0, UR4, R3 ;  /* 0x0000000400007c24 */ /* 0x002fca000f8e0203 */
[C---:B------:R-:W-:Y:S02]  /*0090*/  ISETP.NE.AND P0, PT, R0.reuse, RZ, PT ;  /* 0x000000ff0000720c */ /* 0x040fe40003f05270 */
[----:B---3--:R-:W-:-:S11]  /*00a0*/  ISETP.GE.AND P2, PT, R0, UR8, PT ;  /* 0x0000000800007c0c */ /* 0x008fd6000bf46270 */
[----:B------:R-:W2:Y:S02]  /*00b0*/  @!P0 LDC.64 R4, c[0x0][0x380] ;  /* 0x0000e000ff048b82 */ /* 0x000ea40000000a00 */
[----:B--2---:R0:W-:Y:S06]  /*00c0*/  @!P0 STG.E.64 desc[UR6][R4.64], RZ ;  /* 0x000000ff04008986 */ /* 0x0041ec000c101b06 */
[----:B------:R-:W-:Y:S06]  /*00d0*/  BAR.SYNC.DEFER_BLOCKING 0x0 ;  /* 0x0000000000007b1d */ /* 0x000fec0000010000 */
[----:B------:R-:W-:Y:S05]  /*00e0*/  @P1 BRA `(.L_x_1) ;  /* 0x0000000000181947 */ /* 0x000fea0003800000 */
[----:B------:R-:W1:Y:S02]  /*00f0*/  LDC.64 R2, c[0x0][0x380] ;  /* 0x0000e000ff027b82 */ /* 0x000e640000000a00 */
[----:B-1----:R-:W2:Y:S06]  /*0100*/  LDG.E.64 R2, desc[UR6][R2.64] ;  /* 0x0000000602027981 */ /* 0x002eac000c1e1b00 */
[----:B------:R-:W1:Y:S01]  /*0110*/  S2UR UR5, SR_CgaCtaId ;  /* 0x00000000000579c3 */ /* 0x000e620000008800 */
[----:B------:R-:W-:Y:S02]  /*0120*/  UMOV UR4, 0x400 ;  /* 0x0000040000047882 */ /* 0x000fe40000000000 */
[----:B-1----:R-:W-:-:S09]  /*0130*/  ULEA UR4, UR5, UR4, 0x18 ;  /* 0x0000000405047291 */ /* 0x002fd2000f8ec0ff */
[----:B--2---:R1:W-:Y:S03]  /*0140*/  STS.64 [UR4], R2 ;  /* 0x00000002ff007988 */ /* 0x0043e60008000a04 */
.L_x_1:
[----:B------:R-:W-:Y:S05]  /*0150*/  BSYNC.RECONVERGENT B0 ;  /* 0x0000000000007941 */ /* 0x000fea0003800200 */
.L_x_0:
[----:B------:R-:W-:Y:S06]  /*0160*/  BAR.SYNC.DEFER_BLOCKING 0x0 ;  /* 0x0000000000007b1d */ /* 0x000fec0000010000 */
[----:B------:R-:W-:Y:S05]  /*0170*/  @P2 EXIT ;  /* 0x000000000000294d */ /* 0x000fea0003800000 */
[----:B------:R-:W2:Y:S01]  /*0180*/  I2F.F64 R6, UR8 ;  /* 0x0000000800067d12 */ /* 0x000ea20008201c00 */
[----:B-1----:R-:W-:Y:S01]  /*0190*/  IMAD.MOV.U32 R2, RZ, RZ, 0x1 ;  /* 0x00000001ff027424 */ /* 0x002fe200078e00ff */
[----:B------:R-:W1:Y:S01]  /*01a0*/  S2UR UR5, SR_CgaCtaId ;  /* 0x00000000000579c3 */ /* 0x000e620000008800 */
[----:B------:R-:W-:Y:S01]  /*01b0*/  UMOV UR4, 0x400 ;  /* 0x0000040000047882 */ /* 0x000fe20000000000 */
[----:B------:R-:W-:Y:S04]  /*01c0*/  BSSY.RECONVERGENT B0, `(.L_x_2) ;  /* 0x0000013000007945 */ /* 0x000fe80003800200 */
[----:B------:R-:W3:Y:S08]  /*01d0*/  I2F.F64 R8, R0 ;  /* 0x0000000000087312 */ /* 0x000ef00000201c00 */
[----:B--2---:R-:W0:Y:S01]  /*01e0*/  MUFU.RCP64H R3, R7 ;  /* 0x0000000700037308 */ /* 0x004e220000001800 */
[----:B---3--:R-:W-:Y:S01]  /*01f0*/  FSETP.GEU.AND P1, PT, |R9|, 6.5827683646048100446e-37, PT ;  /* 0x036000000900780b */ /* 0x008fe20003f2e200 */
[----:B-1----:R-:W-:Y:S01]  /*0200*/  ULEA UR4, UR5, UR4, 0x18 ;  /* 0x0000000405047291 */ /* 0x002fe2000f8ec0ff */
[----:B0-----:R-:W-:-:S08]  /*0210*/  DFMA R4, -R6, R2, 1 ;  /* 0x3ff000000604742b */ /* 0x001fd00000000102 */
[----:B------:R-:W-:-:S08]  /*0220*/  DFMA R4, R4, R4, R4 ;  /* 0x000000040404722b */ /* 0x000fd00000000004 */
[----:B------:R-:W-:-:S08]  /*0230*/  DFMA R4, R2, R4, R2 ;  /* 0x000000040204722b */ /* 0x000fd00000000002 */
[----:B------:R-:W-:-:S08]  /*0240*/  DFMA R2, -R6, R4, 1 ;  /* 0x3ff000000602742b */ /* 0x000fd00000000104 */
[----:B------:R-:W-:Y:S01]  /*0250*/  DFMA R2, R4, R2, R4 ;  /* 0x000000020402722b */ /* 0x000fe20000000004 */
[----:B------:R-:W0:Y:S07]  /*0260*/  LDS.64 R4, [UR4] ;  /* 0x00000004ff047984 */ /* 0x000e2e0008000a00 */
[----:B------:R-:W-:-:S08]  /*0270*/  DMUL R10, R8, R2 ;  /* 0x00000002080a7228 */ /* 0x000fd00000000000 */
[----:B------:R-:W-:-:S08]  /*0280*/  DFMA R12, -R6, R10, R8 ;  /* 0x0000000a060c722b */ /* 0x000fd00000000108 */
[----:B------:R-:W-:-:S10]  /*0290*/  DFMA R2, R2, R12, R10 ;  /* 0x0000000c0202722b */ /* 0x000fd4000000000a */
[----:B------:R-:W-:-:S05]  /*02a0*/  FFMA R10, RZ, R7, R3 ;  /* 0x00000007ff0a7223 */ /* 0x000fca0000000003 */
[----:B------:R-:W-:-:S13]  /*02b0*/  FSETP.GT.AND P0, PT, |R10|, 1.469367938527859385e-39, PT ;  /* 0x001000000a00780b */ /* 0x000fda0003f04200 */
[----:B0-----:R-:W-:Y:S05]  /*02c0*/  @P0 BRA P1, `(.L_x_3) ;  /* 0x0000000000080947 */ /* 0x001fea0000800000 */
[----:B------:R-:W-:-:S07]  /*02d0*/  MOV R12, 0x2f0 ;  /* 0x000002f0000c7802 */ /* 0x000fce0000000f00 */
[----:B------:R-:W-:Y:S05]  /*02e0*/  CALL.REL.NOINC `($__internal_0_$__cuda_sm20_div_rn_f64_full) ;  /* 0x0000000000187944 */ /* 0x000fea0003c00000 */
.L_x_3:
[----:B------:R-:W-:Y:S05]  /*02f0*/  BSYNC.RECONVERGENT B0 ;  /* 0x0000000000007941 */ /* 0x000fea0003800200 */
.L_x_2:
[----:B------:R-:W0:Y:S01]  /*0300*/  LDC.64 R6, c[0x0][0x380] ;  /* 0x0000e000ff067b82 */ /* 0x000e220000000a00 */
[----:B------:R-:W-:Y:S01]  /*0310*/  DADD R4, R4, R2 ;  /* 0x0000000004047229 */ /* 0x000fe20000000002 */
[----:B0-----:R-:W-:-:S06]  /*0320*/  IMAD.WIDE R2, R0, 0x8, R6 ;  /* 0x0000000800027825 */ /* 0x001fcc00078e0206 */
[----:B------:R-:W-:Y:S01]  /*0330*/  STG.E.64 desc[UR6][R2.64], R4 ;  /* 0x0000000402007986 */ /* 0x000fe2000c101b06 */
[----:B------:R-:W-:Y:S05]  /*0340*/  EXIT ;  /* 0x000000000000794d */ /* 0x000fea0003800000 */
        .weak           $__internal_0_$__cuda_sm20_div_rn_f64_full
        .type           $__internal_0_$__cuda_sm20_div_rn_f64_full,@function
        .size           $__internal_0_$__cuda_sm20_div_rn_f64_full,(.L_x_26 - $__internal_0_$__cuda_sm20_div_rn_f64_full)
$__internal_0_$__cuda_sm20_div_rn_f64_full:
[C---:B------:R-:W-:Y:S01]  /*0350*/  FSETP.GEU.AND P0, PT, |R7|.reuse, 1.469367938527859385e-39, PT ;  /* 0x001000000700780b */ /* 0x040fe20003f0e200 */
[----:B------:R-:W-:Y:S01]  /*0360*/  IMAD.MOV.U32 R10, RZ, RZ, 0x1 ;  /* 0x00000001ff0a7424 */ /* 0x000fe200078e00ff */
[----:B------:R-:W-:Y:S01]  /*0370*/  LOP3.LUT R2, R7, 0x800fffff, RZ, 0xc0, !PT ;  /* 0x800fffff07027812 */ /* 0x000fe200078ec0ff */
[----:B------:R-:W-:Y:S01]  /*0380*/  BSSY.RECONVERGENT B1, `(.L_x_4) ;  /* 0x0000055000017945 */ /* 0x000fe20003800200 */
[C---:B------:R-:W-:Y:S02]  /*0390*/  FSETP.GEU.AND P2, PT, |R9|.reuse, 1.469367938527859385e-39, PT ;  /* 0x001000000900780b */ /* 0x040fe40003f4e200 */
[----:B------:R-:W-:Y:S01]  /*03a0*/  LOP3.LUT R3, R2, 0x3ff00000, RZ, 0xfc, !PT ;  /* 0x3ff0000002037812 */ /* 0x000fe200078efcff */
[----:B------:R-:W-:Y:S01]  /*03b0*/  IMAD.MOV.U32 R2, RZ, RZ, R6 ;  /* 0x000000ffff027224 */ /* 0x000fe200078e0006 */
[----:B------:R-:W-:Y:S02]  /*03c0*/  LOP3.LUT R13, R9, 0x7ff00000, RZ, 0xc0, !PT ;  /* 0x7ff00000090d7812 */ /* 0x000fe400078ec0ff */
[----:B------:R-:W-:-:S03]  /*03d0*/  LOP3.LUT R16, R7, 0x7ff00000, RZ, 0xc0, !PT ;  /* 0x7ff0000007107812 */ /* 0x000fc600078ec0ff */
[----:B------:R-:W-:Y:S01]  /*03e0*/  @!P0 DMUL R2, R6, 8.98846567431157953865e+307 ;  /* 0x7fe0000006028828 */ /* 0x000fe20000000000 */
[----:B------:R-:W-:-:S03]  /*03f0*/  ISETP.GE.U32.AND P1, PT, R13, R16, PT ;  /* 0x000000100d00720c */ /* 0x000fc60003f26070 */
[----:B------:R-:W-:Y:S02]  /*0400*/  @!P2 LOP3.LUT R20, R7, 0x7ff00000, RZ, 0xc0, !PT ;  /* 0x7ff000000714a812 */ /* 0x000fe400078ec0ff */
[----:B------:R-:W0:Y:S02]  /*0410*/  MUFU.RCP64H R11, R3 ;  /* 0x00000003000b7308 */ /* 0x000e240000001800 */
[----:B------:R-:W-:Y:S01]  /*0420*/  @!P2 ISETP.GE.U32.AND P3, PT, R13, R20, PT ;  /* 0x000000140d00a20c */ /* 0x000fe20003f66070 */
[----:B------:R-:W-:Y:S01]  /*0430*/  @!P2 IMAD.MOV.U32 R20, RZ, RZ, RZ ;  /* 0x000000ffff14a224 */ /* 0x000fe200078e00ff */
[----:B0-----:R-:W-:-:S08]  /*0440*/  DFMA R14, R10, -R2, 1 ;  /* 0x3ff000000a0e742b */ /* 0x001fd00000000802 */
[----:B------:R-:W-:Y:S01]  /*0450*/  DFMA R18, R14, R14, R14 ;  /* 0x0000000e0e12722b */ /* 0x000fe2000000000e */
[----:B------:R-:W-:-:S05]  /*0460*/  IMAD.MOV.U32 R14, RZ, RZ, 0x1ca00000 ;  /* 0x1ca00000ff0e7424 */ /* 0x000fca00078e00ff */
[C---:B------:R-:W-:Y:S02]  /*0470*/  @!P2 SEL R15, R14.reuse, 0x63400000, !P3 ;  /* 0x634000000e0fa807 */ /* 0x040fe40005800000 */
[----:B------:R-:W-:Y:S01]  /*0480*/  DFMA R18, R10, R18, R10 ;  /* 0x000000120a12722b */ /* 0x000fe2000000000a */
[----:B------:R-:W-:Y:S01]  /*0490*/  SEL R11, R14, 0x63400000, !P1 ;  /* 0x634000000e0b7807 */ /* 0x000fe20004800000 */
[----:B------:R-:W-:Y:S01]  /*04a0*/  IMAD.MOV.U32 R10, RZ, RZ, R8 ;  /* 0x000000ffff0a7224 */ /* 0x000fe200078e0008 */
[--C-:B------:R-:W-:Y:S02]  /*04b0*/  @!P2 LOP3.LUT R15, R15, 0x80000000, R9.reuse, 0xf8, !PT ;  /* 0x800000000f0fa812 */ /* 0x100fe400078ef809 */
[----:B------:R-:W-:Y:S02]  /*04c0*/  LOP3.LUT R11, R11, 0x800fffff, R9, 0xf8, !PT ;  /* 0x800fffff0b0b7812 */ /* 0x000fe400078ef809 */
[----:B------:R-:W-:Y:S01]  /*04d0*/  @!P2 LOP3.LUT R21, R15, 0x100000, RZ, 0xfc, !PT ;  /* 0x001000000f15a812 */ /* 0x000fe200078efcff */
[----:B------:R-:W-:-:S05]  /*04e0*/  DFMA R22, R18, -R2, 1 ;  /* 0x3ff000001216742b */ /* 0x000fca0000000802 */
[----:B------:R-:W-:-:S03]  /*04f0*/  @!P2 DFMA R10, R10, 2, -R20 ;  /* 0x400000000a0aa82b */ /* 0x000fc60000000814 */
[----:B------:R-:W-:Y:S01]  /*0500*/  DFMA R18, R18, R22, R18 ;  /* 0x000000161212722b */ /* 0x000fe20000000012 */
[----:B------:R-:W-:Y:S02]  /*0510*/  IMAD.MOV.U32 R23, RZ, RZ, R13 ;  /* 0x000000ffff177224 */ /* 0x000fe400078e000d */
[----:B------:R-:W-:Y:S01]  /*0520*/  IMAD.MOV.U32 R22, RZ, RZ, R16 ;  /* 0x000000ffff167224 */ /* 0x000fe200078e0010 */
[----:B------:R-:W-:-:S03]  /*0530*/  @!P0 LOP3.LUT R22, R3, 0x7ff00000, RZ, 0xc0, !PT ;  /* 0x7ff0000003168812 */ /* 0x000fc600078ec0ff */
[----:B------:R-:W-:Y:S01]  /*0540*/  @!P2 LOP3.LUT R23, R11, 0x7ff00000, RZ, 0xc0, !PT ;  /* 0x7ff000000b17a812 */ /* 0x000fe200078ec0ff */
[----:B------:R-:W-:Y:S01]  /*0550*/  DMUL R20, R18, R10 ;  /* 0x0000000a12147228 */ /* 0x000fe20000000000 */
[----:B------:R-:W-:-:S03]  /*0560*/  VIADD R24, R22, 0xffffffff ;  /* 0xffffffff16187836 */ /* 0x000fc60000000000 */
[----:B------:R-:W-:-:S04]  /*0570*/  VIADD R15, R23, 0xffffffff ;  /* 0xffffffff170f7836 */ /* 0x000fc80000000000 */
[----:B------:R-:W-:Y:S01]  /*0580*/  DFMA R16, R20, -R2, R10 ;  /* 0x800000021410722b */ /* 0x000fe2000000000a */
[----:B------:R-:W-:-:S04]  /*0590*/  ISETP.GT.U32.AND P0, PT, R15, 0x7feffffe, PT ;  /* 0x7feffffe0f00780c */ /* 0x000fc80003f04070 */
[----:B------:R-:W-:-:S03]  /*05a0*/  ISETP.GT.U32.OR P0, PT, R24, 0x7feffffe, P0 ;  /* 0x7feffffe1800780c */ /* 0x000fc60000704470 */
[----:B------:R-:W-:-:S10]  /*05b0*/  DFMA R16, R18, R16, R20 ;  /* 0x000000101210722b */ /* 0x000fd40000000014 */
[----:B------:R-:W-:Y:S05]  /*05c0*/  @P0 BRA `(.L_x_5) ;  /* 0x00000000006c0947 */ /* 0x000fea0003800000 */
[----:B------:R-:W-:-:S04]  /*05d0*/  LOP3.LUT R18, R7, 0x7ff00000, RZ, 0xc0, !PT ;  /* 0x7ff0000007127812 */ /* 0x000fc800078ec0ff */
[CC--:B------:R-:W-:Y:S02]  /*05e0*/  VIADDMNMX R8, R13.reuse, -R18.reuse, 0xb9600000, !PT ;  /* 0xb96000000d087446 */ /* 0x0c0fe40007800912 */
[----:B------:R-:W-:Y:S02]  /*05f0*/  ISETP.GE.U32.AND P0, PT, R13, R18, PT ;  /* 0x000000120d00720c */ /* 0x000fe40003f06070 */
[----:B------:R-:W-:Y:S02]  /*0600*/  VIMNMX R8, PT, PT, R8, 0x46a00000, PT ;  /* 0x46a0000008087848 */ /* 0x000fe40003fe0100 */
[----:B------:R-:W-:-:S05]  /*0610*/  SEL R13, R14, 0x63400000, !P0 ;  /* 0x634000000e0d7807 */ /* 0x000fca0004000000 */
[----:B------:R-:W-:Y:S02]  /*0620*/  IMAD.IADD R13, R8, 0x1, -R13 ;  /* 0x00000001080d7824 */ /* 0x000fe400078e0a0d */
[----:B------:R-:W-:Y:S02]  /*0630*/  IMAD.MOV.U32 R8, RZ, RZ, RZ ;  /* 0x000000ffff087224 */ /* 0x000fe400078e00ff */
[----:B------:R-:W-:-:S06]  /*0640*/  VIADD R9, R13, 0x7fe00000 ;  /* 0x7fe000000d097836 */ /* 0x000fcc0000000000 */
[----:B------:R-:W-:-:S10]  /*0650*/  DMUL R14, R16, R8 ;  /* 0x00000008100e7228 */ /* 0x000fd40000000000 */
[----:B------:R-:W-:-:S13]  /*0660*/  FSETP.GTU.AND P0, PT, |R15|, 1.469367938527859385e-39, PT ;  /* 0x001000000f00780b */ /* 0x000fda0003f0c200 */
[----:B------:R-:W-:Y:S05]  /*0670*/  @P0 BRA `(.L_x_6) ;  /* 0x0000000000940947 */ /* 0x000fea0003800000 */
[----:B------:R-:W-:Y:S01]  /*0680*/  DFMA R2, R16, -R2, R10 ;  /* 0x800000021002722b */ /* 0x000fe2000000000a */
[----:B------:R-:W-:-:S09]  /*0690*/  IMAD.MOV.U32 R8, RZ, RZ, RZ ;  /* 0x000000ffff087224 */ /* 0x000fd200078e00ff */
[C---:B------:R-:W-:Y:S02]  /*06a0*/  FSETP.NEU.AND P0, PT, R3.reuse, RZ, PT ;  /* 0x000000ff0300720b */ /* 0x040fe40003f0d000 */
[----:B------:R-:W-:-:S04]  /*06b0*/  LOP3.LUT R7, R3, 0x80000000, R7, 0x48, !PT ;  /* 0x8000000003077812 */ /* 0x000fc800078e4807 */
[----:B------:R-:W-:-:S07]  /*06c0*/  LOP3.LUT R9, R7, R9, RZ, 0xfc, !PT ;  /* 0x0000000907097212 */ /* 0x000fce00078efcff */
[----:B------:R-:W-:Y:S05]  /*06d0*/  @!P0 BRA `(.L_x_6) ;  /* 0x00000000007c8947 */ /* 0x000fea0003800000 */
[----:B------:R-:W-:Y:S01]  /*06e0*/  IMAD.MOV R3, RZ, RZ, -R13 ;  /* 0x000000ffff037224 */ /* 0x000fe200078e0a0d */
[----:B------:R-:W-:Y:S01]  /*06f0*/  DMUL.RP R8, R16, R8 ;  /* 0x0000000810087228 */ /* 0x000fe20000008000 */
[----:B------:R-:W-:Y:S01]  /*0700*/  IMAD.MOV.U32 R2, RZ, RZ, RZ ;  /* 0x000000ffff027224 */ /* 0x000fe200078e00ff */
[----:B------:R-:W-:-:S05]  /*0710*/  IADD3 R13, PT, PT, -R13, -0x43300000, RZ ;  /* 0xbcd000000d0d7810 */ /* 0x000fca0007ffe1ff */
[----:B------:R-:W-:-:S03]  /*0720*/  DFMA R2, R14, -R2, R16 ;  /* 0x800000020e02722b */ /* 0x000fc60000000010 */
[----:B------:R-:W-:-:S07]  /*0730*/  LOP3.LUT R7, R9, R7, RZ, 0x3c, !PT ;  /* 0x0000000709077212 */ /* 0x000fce00078e3cff */
[----:B------:R-:W-:-:S04]  /*0740*/  FSETP.NEU.AND P0, PT, |R3|, R13, PT ;  /* 0x0000000d0300720b */ /* 0x000fc80003f0d200 */
[----:B------:R-:W-:Y:S02]  /*0750*/  FSEL R14, R8, R14, !P0 ;  /* 0x0000000e080e7208 */ /* 0x000fe40004000000 */
[----:B------:R-:W-:Y:S01]  /*0760*/  FSEL R15, R7, R15, !P0 ;  /* 0x0000000f070f7208 */ /* 0x000fe20004000000 */
[----:B------:R-:W-:Y:S06]  /*0770*/  BRA `(.L_x_6) ;  /* 0x0000000000547947 */ /* 0x000fec0003800000 */
.L_x_5:
[----:B------:R-:W-:-:S14]  /*0780*/  DSETP.NAN.AND P0, PT, R8, R8, PT ;  /* 0x000000080800722a */ /* 0x000fdc0003f08000 */
[----:B------:R-:W-:Y:S05]  /*0790*/  @P0 BRA `(.L_x_7) ;  /* 0x0000000000440947 */ /* 0x000fea0003800000 */
[----:B------:R-:W-:-:S14]  /*07a0*/  DSETP.NAN.AND P0, PT, R6, R6, PT ;  /* 0x000000060600722a */ /* 0x000fdc0003f08000 */
[----:B------:R-:W-:Y:S05]  /*07b0*/  @P0 BRA `(.L_x_8) ;  /* 0x0000000000300947 */ /* 0x000fea0003800000 */
[----:B------:R-:W-:Y:S01]  /*07c0*/  ISETP.NE.AND P0, PT, R23, R22, PT ;  /* 0x000000161700720c */ /* 0x000fe20003f05270 */
[----:B------:R-:W-:Y:S02]  /*07d0*/  IMAD.MOV.U32 R14, RZ, RZ, 0x0 ;  /* 0x00000000ff0e7424 */ /* 0x000fe400078e00ff */
[----:B------:R-:W-:-:S10]  /*07e0*/  IMAD.MOV.U32 R15, RZ, RZ, -0x80000 ;  /* 0xfff80000ff0f7424 */ /* 0x000fd400078e00ff */
[----:B------:R-:W-:Y:S05]  /*07f0*/  @!P0 BRA `(.L_x_6) ;  /* 0x0000000000348947 */ /* 0x000fea0003800000 */
[----:B------:R-:W-:Y:S02]  /*0800*/  ISETP.NE.AND P0, PT, R23, 0x7ff00000, PT ;  /* 0x7ff000001700780c */ /* 0x000fe40003f05270 */
[----:B------:R-:W-:Y:S02]  /*0810*/  LOP3.LUT R15, R9, 0x80000000, R7, 0x48, !PT ;  /* 0x80000000090f7812 */ /* 0x000fe400078e4807 */
[----:B------:R-:W-:-:S13]  /*0820*/  ISETP.EQ.OR P0, PT, R22, RZ, !P0 ;  /* 0x000000ff1600720c */ /* 0x000fda0004702670 */
[----:B------:R-:W-:Y:S01]  /*0830*/  @P0 LOP3.LUT R2, R15, 0x7ff00000, RZ, 0xfc, !PT ;  /* 0x7ff000000f020812 */ /* 0x000fe200078efcff */
[----:B------:R-:W-:Y:S02]  /*0840*/  @!P0 IMAD.MOV.U32 R14, RZ, RZ, RZ ;  /* 0x000000ffff0e8224 */ /* 0x000fe400078e00ff */
[----:B------:R-:W-:Y:S02]  /*0850*/  @P0 IMAD.MOV.U32 R14, RZ, RZ, RZ ;  /* 0x000000ffff0e0224 */ /* 0x000fe400078e00ff */
[----:B------:R-:W-:Y:S01]  /*0860*/  @P0 IMAD.MOV.U32 R15, RZ, RZ, R2 ;  /* 0x000000ffff0f0224 */ /* 0x000fe200078e0002 */
[----:B------:R-:W-:Y:S06]  /*0870*/  BRA `(.L_x_6) ;  /* 0x0000000000147947 */ /* 0x000fec0003800000 */
.L_x_8:
[----:B------:R-:W-:Y:S01]  /*0880*/  LOP3.LUT R15, R7, 0x80000, RZ, 0xfc, !PT ;  /* 0x00080000070f7812 */ /* 0x000fe200078efcff */
[----:B------:R-:W-:Y:S01]  /*0890*/  IMAD.MOV.U32 R14, RZ, RZ, R6 ;  /* 0x000000ffff0e7224 */ /* 0x000fe200078e0006 */
[----:B------:R-:W-:Y:S06]  /*08a0*/  BRA `(.L_x_6) ;  /* 0x0000000000087947 */ /* 0x000fec0003800000 */
.L_x_7:
[----:B------:R-:W-:Y:S01]  /*08b0*/  LOP3.LUT R15, R9, 0x80000, RZ, 0xfc, !PT ;  /* 0x00080000090f7812 */ /* 0x000fe200078efcff */
[----:B------:R-:W-:-:S07]  /*08c0*/  IMAD.MOV.U32 R14, RZ, RZ, R8 ;  /* 0x000000ffff0e7224 */ /* 0x000fce00078e0008 */
.L_x_6:
[----:B------:R-:W-:Y:S05]  /*08d0*/  BSYNC.RECONVERGENT B1 ;  /* 0x0000000000017941 */ /* 0x000fea0003800200 */
.L_x_4:
[----:B------:R-:W-:Y:S02]  /*08e0*/  IMAD.MOV.U32 R13, RZ, RZ, 0x0 ;  /* 0x00000000ff0d7424 */ /* 0x000fe400078e00ff */
[----:B------:R-:W-:Y:S02]  /*08f0*/  IMAD.MOV.U32 R2, RZ, RZ, R14 ;  /* 0x000000ffff027224 */ /* 0x000fe400078e000e */
[----:B------:R-:W-:Y:S01]  /*0900*/  IMAD.MOV.U32 R3, RZ, RZ, R15 ;  /* 0x000000ffff037224 */ /* 0x000fe200078e000f */
[----:B------:R-:W-:Y:S06]  /*0910*/  RET.REL.NODEC R12 `(_Z25normalize_weights_kernel2Pdi) ;  /* 0xfffffff40cb87950 */ /* 0x000fec0003c3ffff */
.L_x_9:
[----:B------:R-:W-:-:S00]  /*0920*/  BRA `(.L_x_9) ;  /* 0xfffffffc00fc7947 */ /* 0x000fc0000383ffff */
[----:B------:R-:W-:-:S00]  /*0930*/  NOP ;  /* 0x0000000000007918 */ /* 0x000fc00000000000 */
        /* <DEDUP_REMOVED lines=12> */
.L_x_26:


//--------------------- .text._Z25normalize_weights_kernel1Pdi --------------------------
	.section	.text._Z25normalize_weights_kernel1Pdi,"ax",@progbits
	.align	128
        .global         _Z25normalize_weights_kernel1Pdi
        .type           _Z25normalize_weights_kernel1Pdi,@function
        .size           _Z25normalize_weights_kernel1Pdi,(.L_x_28 - _Z25normalize_weights_kernel1Pdi)
        .other          _Z25normalize_weights_kernel1Pdi,@"STO_CUDA_ENTRY STV_DEFAULT"
_Z25normalize_weights_kernel1Pdi:
.text._Z25normalize_weights_kernel1Pdi:
[----:B------:R-:W-:Y:S01]  /*0000*/  LDC R1, c[0x0][0x37c] ;  /* 0x0000df00ff017b82 */ /* 0x000fe20000000800 */
[----:B------:R-:W0:Y:S07]  /*0010*/  S2R R3, SR_TID.X ;  /* 0x0000000000037919 */ /* 0x000e2e0000002100 */
[----:B------:R-:W1:Y:S01]  /*0020*/  S2UR UR4, SR_CTAID.X ;  /* 0x00000000000479c3 */ /* 0x000e620000002500 */
[----:B------:R-:W-:Y:S07]  /*0030*/  BSSY.RECONVERGENT B0, `(.L_x_10) ;  /* 0x0000019000007945 */ /* 0x000fee0003800200 */
[----:B------:R-:W1:Y:S01]  /*0040*/  LDC R0, c[0x0][0x360] ;  /* 0x0000d800ff007b82 */ /* 0x000e620000000800 */
[----:B0-----:R-:W-:Y:S01]  /*0050*/  ISETP.NE.AND P0, PT, R3, RZ, PT ;  /* 0x000000ff0300720c */ /* 0x001fe20003f05270 */
[----:B-1----:R-:W-:-:S12]  /*0060*/  IMAD R0, R0, UR4, R3 ;  /* 0x0000000400007c24 */ /* 0x002fd8000f8e0203 */
[----:B------:R-:W-:Y:S05]  /*0070*/  @P0 BRA `(.L_x_11) ;  /* 0x0000000000500947 */ /* 0x000fea0003800000 */
[----:B------:R-:W0:Y:S02]  /*0080*/  LDCU UR4, c[0x0][0x388] ;  /* 0x00007100ff0477ac */ /* 0x000e240008000800 */
[----:B0-----:R-:W0:Y:S08]  /*0090*/  I2F.F64 R2, UR4 ;  /* 0x0000000400027d12 */ /* 0x001e300008201c00 */
[----:B0-----:R-:W0:Y:S01]  /*00a0*/  MUFU.RCP64H R5, R3 ;  /* 0x0000000300057308 */ /* 0x001e220000001800 */
[----:B------:R-:W-:-:S05]  /*00b0*/  VIADD R4, R3, 0x300402 ;  /* 0x0030040203047836 */ /* 0x000fca0000000000 */
[----:B------:R-:W-:Y:S01]  /*00c0*/  FSETP.GEU.AND P0, PT, |R4|, 5.8789094863358348022e-39, PT ;  /* 0x004004020400780b */ /* 0x000fe20003f0e200 */
[----:B0-----:R-:W-:-:S08]  /*00d0*/  DFMA R6, -R2, R4, 1 ;  /* 0x3ff000000206742b */ /* 0x001fd00000000104 */
[----:B------:R-:W-:-:S08]  /*00e0*/  DFMA R6, R6, R6, R6 ;  /* 0x000000060606722b */ /* 0x000fd00000000006 */
[----:B------:R-:W-:-:S08]  /*00f0*/  DFMA R6, R4, R6, R4 ;  /* 0x000000060406722b */ /* 0x000fd00000000004 */
[----:B------:R-:W-:-:S08]  /*0100*/  DFMA R8, -R2, R6, 1 ;  /* 0x3ff000000208742b */ /* 0x000fd00000000106 */
[----:B------:R-:W-:Y:S01]  /*0110*/  DFMA R6, R6, R8, R6 ;  /* 0x000000080606722b */ /* 0x000fe20000000006 */
[----:B------:R-:W-:Y:S10]  /*0120*/  @P0 BRA `(.L_x_12) ;  /* 0x0000000000140947 */ /* 0x000ff40003800000 */
[----:B------:R-:W-:Y:S01]  /*0130*/  LOP3.LUT R4, R3, 0x7fffffff, RZ, 0xc0, !PT ;  /* 0x7fffffff03047812 */ /* 0x000fe200078ec0ff */
[----:B------:R-:W-:Y:S01]  /*0140*/  IMAD.MOV.U32 R6, RZ, RZ, R2 ;  /* 0x000000ffff067224 */ /* 0x000fe200078e0002 */
[----:B------:R-:W-:-:S03]  /*0150*/  MOV R2, 0x180 ;  /* 0x0000018000027802 */ /* 0x000fc60000000f00 */
[----:B------:R-:W-:-:S07]  /*0160*/  VIADD R8, R4, 0xfff00000 ;  /* 0xfff0000004087836 */ /* 0x000fce0000000000 */
[----:B------:R-:W-:Y:S05]  /*0170*/  CALL.REL.NOINC `($__internal_1_$__cuda_sm20_dblrcp_rn_slowpath_v3) ;  /* 0x0000000000d47944 */ /* 0x000fea0003c00000 */
.L_x_12:
[----:B------:R-:W0:Y:S01]  /*0180*/  S2UR UR5, SR_CgaCtaId ;  /* 0x00000000000579c3 */ /* 0x000e220000008800 */
[----:B------:R-:W-:Y:S02]  /*0190*/  UMOV UR4, 0x400 ;  /* 0x0000040000047882 */ /* 0x000fe40000000000 */
[----:B0-----:R-:W-:-:S09]  /*01a0*/  ULEA UR4, UR5, UR4, 0x18 ;  /* 0x0000000405047291 */ /* 0x001fd2000f8ec0ff */
[----:B------:R0:W-:Y:S03]  /*01b0*/  STS.64 [UR4], R6 ;  /* 0x00000006ff007988 */ /* 0x0001e60008000a04 */
.L_x_11:
[----:B------:R-:W-:Y:S05]  /*01c0*/  BSYNC.RECONVERGENT B0 ;  /* 0x0000000000007941 */ /* 0x000fea0003800200 */
.L_x_10:
[----:B------:R-:W1:Y:S01]  /*01d0*/  LDCU UR4, c[0x0][0x388] ;  /* 0x00007100ff0477ac */ /* 0x000e620008000800 */
[----:B------:R-:W-:Y:S01]  /*01e0*/  BAR.SYNC.DEFER_BLOCKING 0x0 ;  /* 0x0000000000007b1d */ /* 0x000fe20000010000 */
[----:B-1----:R-:W-:-:S13]  /*01f0*/  ISETP.GE.AND P0, PT, R0, UR4, PT ;  /* 0x0000000400007c0c */ /* 0x002fda000bf06270 */
[----:B------:R-:W-:Y:S05]  /*0200*/  @P0 EXIT ;  /* 0x000000000000094d */ /* 0x000fea0003800000 */
[----:B------:R-:W1:Y:S08]  /*0210*/  I2F.F64 R2, UR4 ;  /* 0x0000000400027d12 */ /* 0x000e700008201c00 */
[----:B-1----:R-:W0:Y:S01]  /*0220*/  MUFU.RCP64H R5, R3 ;  /* 0x0000000300057308 */ /* 0x002e220000001800 */
        /* <DEDUP_REMOVED lines=13> */
[----:B------:R-:W-:Y:S02]  /*0300*/  IMAD.MOV.U32 R4, RZ, RZ, R6 ;  /* 0x000000ffff047224 */ /* 0x000fe400078e0006 */
[----:B------:R-:W-:-:S07]  /*0310*/  IMAD.MOV.U32 R5, RZ, RZ, R7 ;  /* 0x000000ffff057224 */ /* 0x000fce00078e0007 */
.L_x_13:
[----:B------:R-:W0:Y:S01]  /*0320*/  S2UR UR5, SR_CgaCtaId ;  /* 0x00000000000579c3 */ /* 0x000e220000008800 */
[----:B------:R-:W-:Y:S01]  /*0330*/  UMOV UR4, 0x400 ;  /* 0x0000040000047882 */ /* 0x000fe20000000000 */
[----:B------:R-:W-:Y:S01]  /*0340*/  IMAD.MOV.U32 R2, RZ, RZ, 0x1 ;  /* 0x00000001ff027424 */ /* 0x000fe200078e00ff */
[----:B------:R-:W-:Y:S01]  /*0350*/  FSETP.GEU.AND P1, PT, |R5|, 6.5827683646048100446e-37, PT ;  /* 0x036000000500780b */ /* 0x000fe20003f2e200 */
[----:B------:R-:W-:Y:S01]  /*0360*/  BSSY.RECONVERGENT B0, `(.L_x_14) ;  /* 0x0000012000007945 */ /* 0x000fe20003800200 */
[----:B0-----:R-:W-:-:S09]  /*0370*/  ULEA UR4, UR5, UR4, 0x18 ;  /* 0x0000000405047291 */ /* 0x001fd2000f8ec0ff */
[----:B------:R-:W0:Y:S02]  /*0380*/  LDS.64 R6, [UR4] ;  /* 0x00000004ff067984 */ /* 0x000e240008000a00 */
[----:B------:R-:W1:Y:S01]  /*0390*/  LDCU.64 UR4, c[0x0][0x358] ;  /* 0x00006b00ff0477ac */ /* 0x000e620008000a00 */
[----:B0-----:R-:W0:Y:S02]  /*03a0*/  MUFU.RCP64H R3, R7 ;  /* 0x0000000700037308 */ /* 0x001e240000001800 */
[----:B0-----:R-:W-:-:S08]  /*03b0*/  DFMA R8, -R6, R2, 1 ;  /* 0x3ff000000608742b */ /* 0x001fd00000000102 */
[----:B------:R-:W-:-:S08]  /*03c0*/  DFMA R8, R8, R8, R8 ;  /* 0x000000080808722b */ /* 0x000fd00000000008 */
[----:B------:R-:W-:-:S08]  /*03d0*/  DFMA R8, R2, R8, R2 ;  /* 0x000000080208722b */ /* 0x000fd00000000002 */
[----:B------:R-:W-:-:S08]  /*03e0*/  DFMA R2, -R6, R8, 1 ;  /* 0x3ff000000602742b */ /* 0x000fd00000000108 */
[----:B------:R-:W-:-:S08]  /*03f0*/  DFMA R2, R8, R2, R8 ;  /* 0x000000020802722b */ /* 0x000fd00000000008 */
[----:B------:R-:W-:-:S08]  /*0400*/  DMUL R8, R2, R4 ;  /* 0x0000000402087228 */ /* 0x000fd00000000000 */
[----:B------:R-:W-:-:S08]  /*0410*/  DFMA R10, -R6, R8, R4 ;  /* 0x00000008060a722b */ /* 0x000fd00000000104 */
[----:B------:R-:W-:-:S10]  /*0420*/  DFMA R2, R2, R10, R8 ;  /* 0x0000000a0202722b */ /* 0x000fd40000000008 */
[----:B------:R-:W-:-:S05]  /*0430*/  FFMA R8, RZ, R7, R3 ;  /* 0x00000007ff087223 */ /* 0x000fca0000000003 */
[----:B------:R-:W-:-:S13]  /*0440*/  FSETP.GT.AND P0, PT, |R8|, 1.469367938527859385e-39, PT ;  /* 0x001000000800780b */ /* 0x000fda0003f04200 */
[----:B-1----:R-:W-:Y:S05]  /*0450*/  @P0 BRA P1, `(.L_x_15) ;  /* 0x0000000000080947 */ /* 0x002fea0000800000 */
[----:B------:R-:W-:-:S07]  /*0460*/  MOV R10, 0x480 ;  /* 0x00000480000a7802 */ /* 0x000fce0000000f00 */
[----:B------:R-:W-:Y:S05]  /*0470*/  CALL.REL.NOINC `($__internal_2_$__cuda_sm20_div_rn_f64_full) ;  /* 0x0000000000b87944 */ /* 0x000fea0003c00000 */
.L_x_15:
[----:B------:R-:W-:Y:S05]  /*0480*/  BSYNC.RECONVERGENT B0 ;  /* 0x0000000000007941 */ /* 0x000fea0003800200 */
.L_x_14:
[----:B------:R-:W0:Y:S02]  /*0490*/  LDC.64 R4, c[0x0][0x380] ;  /* 0x0000e000ff047b82 */ /* 0x000e240000000a00 */
[----:B0-----:R-:W-:-:S05]  /*04a0*/  IMAD.WIDE R4, R0, 0x8, R4 ;  /* 0x0000000800047825 */ /* 0x001fca00078e0204 */
[----:B------:R-:W-:Y:S01]  /*04b0*/  STG.E.64 desc[UR4][R4.64], R2 ;  /* 0x0000000204007986 */ /* 0x000fe2000c101b04 */
[----:B------:R-:W-:Y:S05]  /*04c0*/  EXIT ;  /* 0x000000000000794d */ /* 0x000fea0003800000 */
        .weak           $__internal_1_$__cuda_sm20_dblrcp_rn_slowpath_v3
        .type           $__internal_1_$__cuda_sm20_dblrcp_rn_slowpath_v3,@function
        .size           $__internal_1_$__cuda_sm20_dblrcp_rn_slowpath_v3,($__internal_2_$__cuda_sm20_div_rn_f64_full - $__internal_1_$__cuda_sm20_dblrcp_rn_slowpath_v3)
$__internal_1_$__cuda_sm20_dblrcp_rn_slowpath_v3:
[----:B------:R-:W-:Y:S01]  /*04d0*/  IMAD.MOV.U32 R4, RZ, RZ, R6 ;  /* 0x000000ffff047224 */ /* 0x000fe200078e0006 */
[----:B------:R-:W-:Y:S01]  /*04e0*/  BSSY.RECONVERGENT B1, `(.L_x_16) ;  /* 0x0000025000017945 */ /* 0x000fe20003800200 */
[----:B------:R-:W-:-:S06]  /*04f0*/  IMAD.MOV.U32 R5, RZ, RZ, R3 ;  /* 0x000000ffff057224 */ /* 0x000fcc00078e0003 */
[----:B------:R-:W-:-:S14]  /*0500*/  DSETP.GTU.AND P0, PT, |R4|, +INF , PT ;  /* 0x7ff000000400742a */ /* 0x000fdc0003f0c200 */
[----:B------:R-:W-:Y:S05]  /*0510*/  @P0 BRA `(.L_x_17) ;  /* 0x00000000007c0947 */ /* 0x000fea0003800000 */
[----:B------:R-:W-:-:S05]  /*0520*/  LOP3.LUT R9, R3, 0x7fffffff, RZ, 0xc0, !PT ;  /* 0x7fffffff03097812 */ /* 0x000fca00078ec0ff */
[----:B------:R-:W-:-:S05]  /*0530*/  VIADD R3, R9, 0xffffffff ;  /* 0xffffffff09037836 */ /* 0x000fca0000000000 */
[----:B------:R-:W-:-:S13]  /*0540*/  ISETP.GE.U32.AND P0, PT, R3, 0x7fefffff, PT ;  /* 0x7fefffff0300780c */ /* 0x000fda0003f06070 */
[----:B------:R-:W-:Y:S01]  /*0550*/  @P0 LOP3.LUT R7, R5, 0x7ff00000, RZ, 0x3c, !PT ;  /* 0x7ff0000005070812 */ /* 0x000fe200078e3cff */
[----:B------:R-:W-:Y:S01]  /*0560*/  @P0 IMAD.MOV.U32 R6, RZ, RZ, RZ ;  /* 0x000000ffff060224 */ /* 0x000fe200078e00ff */
[----:B------:R-:W-:Y:S06]  /*0570*/  @P0 BRA `(.L_x_18) ;  /* 0x00000000006c0947 */ /* 0x000fec0003800000 */
[----:B------:R-:W-:-:S13]  /*0580*/  ISETP.GE.U32.AND P0, PT, R9, 0x1000001, PT ;  /* 0x010000010900780c */ /* 0x000fda0003f06070 */
[----:B------:R-:W-:Y:S05]  /*0590*/  @!P0 BRA `(.L_x_19) ;  /* 0x0000000000348947 */ /* 0x000fea0003800000 */
[----:B------:R-:W-:Y:S02]  /*05a0*/  VIADD R7, R5, 0xc0200000 ;  /* 0xc020000005077836 */ /* 0x000fe40000000000 */
[----:B------:R-:W-:Y:S02]  /*05b0*/  IMAD.MOV.U32 R6, RZ, RZ, R4 ;  /* 0x000000ffff067224 */ /* 0x000fe400078e0004 */
[----:B------:R-:W0:Y:S04]  /*05c0*/  MUFU.RCP64H R9, R7 ;  /* 0x0000000700097308 */ /* 0x000e280000001800 */
[----:B0-----:R-:W-:-:S08]  /*05d0*/  DFMA R10, -R6, R8, 1 ;  /* 0x3ff00000060a742b */ /* 0x001fd00000000108 */
[----:B------:R-:W-:-:S08]  /*05e0*/  DFMA R10, R10, R10, R10 ;  /* 0x0000000a0a0a722b */ /* 0x000fd0000000000a */
[----:B------:R-:W-:-:S08]  /*05f0*/  DFMA R10, R8, R10, R8 ;  /* 0x0000000a080a722b */ /* 0x000fd00000000008 */
[----:B------:R-:W-:-:S08]  /*0600*/  DFMA R8, -R6, R10, 1 ;  /* 0x3ff000000608742b */ /* 0x000fd0000000010a */
[----:B------:R-:W-:-:S08]  /*0610*/  DFMA R8, R10, R8, R10 ;  /* 0x000000080a08722b */ /* 0x000fd0000000000a */
[----:B------:R-:W-:-:S08]  /*0620*/  DMUL R8, R8, 2.2250738585072013831e-308 ;  /* 0x0010000008087828 */ /* 0x000fd00000000000 */
[----:B------:R-:W-:-:S08]  /*0630*/  DFMA R4, -R4, R8, 1 ;  /* 0x3ff000000404742b */ /* 0x000fd00000000108 */
[----:B------:R-:W-:-:S08]  /*0640*/  DFMA R4, R4, R4, R4 ;  /* 0x000000040404722b */ /* 0x000fd00000000004 */
[----:B------:R-:W-:Y:S01]  /*0650*/  DFMA R6, R8, R4, R8 ;  /* 0x000000040806722b */ /* 0x000fe20000000008 */
[----:B------:R-:W-:Y:S10]  /*0660*/  BRA `(.L_x_18) ;  /* 0x0000000000307947 */ /* 0x000ff40003800000 */
.L_x_19:
[----:B------:R-:W-:Y:S01]  /*0670*/  DMUL R4, R4, 8.11296384146066816958e+31 ;  /* 0x4690000004047828 */ /* 0x000fe20000000000 */
[----:B------:R-:W-:-:S05]  /*0680*/  IMAD.MOV.U32 R6, RZ, RZ, R8 ;  /* 0x000000ffff067224 */ /* 0x000fca00078e0008 */
[----:B------:R-:W0:Y:S02]  /*0690*/  MUFU.RCP64H R7, R5 ;  /* 0x0000000500077308 */ /* 0x000e240000001800 */
[----:B0-----:R-:W-:-:S08]  /*06a0*/  DFMA R8, -R4, R6, 1 ;  /* 0x3ff000000408742b */ /* 0x001fd00000000106 */
[----:B------:R-:W-:-:S08]  /*06b0*/  DFMA R8, R8, R8, R8 ;  /* 0x000000080808722b */ /* 0x000fd00000000008 */
[----:B------:R-:W-:-:S08]  /*06c0*/  DFMA R8, R6, R8, R6 ;  /* 0x000000080608722b */ /* 0x000fd00000000006 */
[----:B------:R-:W-:-:S08]  /*06d0*/  DFMA R6, -R4, R8, 1 ;  /* 0x3ff000000406742b */ /* 0x000fd00000000108 */
[----:B------:R-:W-:-:S08]  /*06e0*/  DFMA R6, R8, R6, R8 ;  /* 0x000000060806722b */ /* 0x000fd00000000008 */
[----:B------:R-:W-:Y:S01]  /*06f0*/  DMUL R6, R6, 8.11296384146066816958e+31 ;  /* 0x4690000006067828 */ /* 0x000fe20000000000 */
[----:B------:R-:W-:Y:S10]  /*0700*/  BRA `(.L_x_18) ;  /* 0x0000000000087947 */ /* 0x000ff40003800000 */
.L_x_17:
[----:B------:R-:W-:Y:S01]  /*0710*/  LOP3.LUT R7, R5, 0x80000, RZ, 0xfc, !PT ;  /* 0x0008000005077812 */ /* 0x000fe200078efcff */
[----:B------:R-:W-:-:S07]  /*0720*/  IMAD.MOV.U32 R6, RZ, RZ, R4 ;  /* 0x000000ffff067224 */ /* 0x000fce00078e0004 */
.L_x_18:
[----:B------:R-:W-:Y:S05]  /*0730*/  BSYNC.RECONVERGENT B1 ;  /* 0x0000000000017941 */ /* 0x000fea0003800200 */
.L_x_16:
[----:B------:R-:W-:-:S04]  /*0740*/  IMAD.MOV.U32 R3, RZ, RZ, 0x0 ;  /* 0x00000000ff037424 */ /* 0x000fc800078e00ff */
[----:B------:R-:W-:Y:S05]  /*0750*/  RET.REL.NODEC R2 `(_Z25normalize_weights_kernel1Pdi) ;  /* 0xfffffff802287950 */ /* 0x000fea0003c3ffff */
        .weak           $__internal_2_$__cuda_sm20_div_rn_f64_full
        .type           $__internal_2_$__cuda_sm20_div_rn_f64_full,@function
        .size           $__internal_2_$__cuda_sm20_div_rn_f64_full,(.L_x_28 - $__internal_2_$__cuda_sm20_div_rn_f64_full)
$__internal_2_$__cuda_sm20_div_rn_f64_full:
        /* <DEDUP_REMOVED lines=11> */
[----:B------:R-:W-:Y:S01]  /*0810*/  @!P2 LOP3.LUT R12, R7, 0x7ff00000, RZ, 0xc0, !PT ;  /* 0x7ff00000070ca812 */ /* 0x000fe200078ec0ff */
[----:B------:R-:W-:Y:S01]  /*0820*/  @!P2 IMAD.MOV.U32 R18, RZ, RZ, RZ ;  /* 0x000000ffff12a224 */ /* 0x000fe200078e00ff */
[----:B------:R-:W0:Y:S02]  /*0830*/  MUFU.RCP64H R17, R3 ;  /* 0x0000000300117308 */ /* 0x000e240000001800 */
[----:B------:R-:W-:Y:S01]  /*0840*/  @!P2 ISETP.GE.U32.AND P3, PT, R11, R12, PT ;  /* 0x0000000c0b00a20c */ /* 0x000fe20003f66070 */
[----:B------:R-:W-:-:S05]  /*0850*/  IMAD.MOV.U32 R12, RZ, RZ, 0x1ca00000 ;  /* 0x1ca00000ff0c7424 */ /* 0x000fca00078e00ff */
[----:B------:R-:W-:-:S04]  /*0860*/  @!P2 SEL R13, R12, 0x63400000, !P3 ;  /* 0x634000000c0da807 */ /* 0x000fc80005800000 */
[----:B------:R-:W-:-:S04]  /*0870*/  @!P2 LOP3.LUT R13, R13, 0x80000000, R5, 0xf8, !PT ;  /* 0x800000000d0da812 */ /* 0x000fc800078ef805 */
[----:B------:R-:W-:Y:S01]  /*0880*/  @!P2 LOP3.LUT R19, R13, 0x100000, RZ, 0xfc, !PT ;  /* 0x001000000d13a812 */ /* 0x000fe200078efcff */
[----:B0-----:R-:W-:-:S08]  /*0890*/  DFMA R8, R16, -R2, 1 ;  /* 0x3ff000001008742b */ /* 0x001fd00000000802 */
[----:B------:R-:W-:-:S08]  /*08a0*/  DFMA R8, R8, R8, R8 ;  /* 0x000000080808722b */ /* 0x000fd00000000008 */
[----:B------:R-:W-:Y:S01]  /*08b0*/  DFMA R16, R16, R8, R16 ;  /* 0x000000081010722b */ /* 0x000fe20000000010 */
[----:B------:R-:W-:Y:S01]  /*08c0*/  SEL R9, R12, 0x63400000, !P1 ;  /* 0x634000000c097807 */ /* 0x000fe20004800000 */
[----:B------:R-:W-:-:S03]  /*08d0*/  IMAD.MOV.U32 R8, RZ, RZ, R4 ;  /* 0x000000ffff087224 */ /* 0x000fc600078e0004 */
[----:B------:R-:W-:-:S03]  /*08e0*/  LOP3.LUT R9, R9, 0x800fffff, R5, 0xf8, !PT ;  /* 0x800fffff09097812 */ /* 0x000fc600078ef805 */
[----:B------:R-:W-:-:S03]  /*08f0*/  DFMA R20, R16, -R2, 1 ;  /* 0x3ff000001014742b */ /* 0x000fc60000000802 */
[----:B------:R-:W-:-:S05]  /*0900*/  @!P2 DFMA R8, R8, 2, -R18 ;  /* 0x400000000808a82b */ /* 0x000fca0000000812 */
[----:B------:R-:W-:Y:S01]  /*0910*/  DFMA R16, R16, R20, R16 ;  /* 0x000000141010722b */ /* 0x000fe20000000010 */
[----:B------:R-:W-:Y:S02]  /*0920*/  IMAD.MOV.U32 R21, RZ, RZ, R11 ;  /* 0x000000ffff157224 */ /* 0x000fe400078e000b */
[----:B------:R-:W-:Y:S01]  /*0930*/  IMAD.MOV.U32 R20, RZ, RZ, R14 ;  /* 0x000000ffff147224 */ /* 0x000fe200078e000e */
[----:B------:R-:W-:Y:S02]  /*0940*/  @!P0 LOP3.LUT R20, R3, 0x7ff00000, RZ, 0xc0, !PT ;  /* 0x7ff0000003148812 */ /* 0x000fe400078ec0ff */
[----:B------:R-:W-:Y:S02]  /*0950*/  @!P2 LOP3.LUT R21, R9, 0x7ff00000, RZ, 0xc0, !PT ;  /* 0x7ff000000915a812 */ /* 0x000fe400078ec0ff */
[----:B------:R-:W-:Y:S01]  /*0960*/  DMUL R18, R16, R8 ;  /* 0x0000000810127228 */ /* 0x000fe20000000000 */
[----:B------:R-:W-:Y:S02]  /*0970*/  VIADD R22, R20, 0xffffffff ;  /* 0xffffffff14167836 */ /* 0x000fe40000000000 */
[----:B------:R-:W-:-:S05]  /*0980*/  VIADD R13, R21, 0xffffffff ;  /* 0xffffffff150d7836 */ /* 0x000fca0000000000 */
        /* <DEDUP_REMOVED lines=24> */
[----:B------:R-:W-:-:S06]  /*0b10*/  IMAD.MOV.U32 R2, RZ, RZ, RZ ;  /* 0x000000ffff027224 */ /* 0x000fcc00078e00ff */
[----:B------:R-:W-:-:S03]  /*0b20*/  DFMA R2, R12, -R2, R14 ;  /* 0x800000020c02722b */ /* 0x000fc6000000000e */
[----:B------:R-:W-:-:S03]  /*0b30*/  LOP3.LUT R7, R5, R7, RZ, 0x3c, !PT ;  /* 0x0000000705077212 */ /* 0x000fc600078e3cff */
[----:B------:R-:W-:-:S04]  /*0b40*/  IADD3 R2, PT, PT, -R11, -0x43300000, RZ ;  /* 0xbcd000000b027810 */ /* 0x000fc80007ffe1ff */
[----:B------:R-:W-:-:S04]  /*0b50*/  FSETP.NEU.AND P0, PT, |R3|, R2, PT ;  /* 0x000000020300720b */ /* 0x000fc80003f0d200 */
[----:B------:R-:W-:Y:S02]  /*0b60*/  FSEL R12, R4, R12, !P0 ;  /* 0x0000000c040c7208 */ /* 0x000fe40004000000 */
[----:B------:R-:W-:Y:S01]  /*0b70*/  FSEL R13, R7, R13, !P0 ;  /* 0x0000000d070d7208 */ /* 0x000fe20004000000 */
[----:B------:R-:W-:Y:S06]  /*0b80*/  BRA `(.L_x_22) ;  /* 0x0000000000547947 */ /* 0x000fec0003800000 */
.L_x_21:
        /* <DEDUP_REMOVED lines=16> */
.L_x_24:
[----:B------:R-:W-:Y:S01]  /*0c90*/  LOP3.LUT R13, R7, 0x80000, RZ, 0xfc, !PT ;  /* 0x00080000070d7812 */ /* 0x000fe200078efcff */
[----:B------:R-:W-:Y:S01]  /*0ca0*/  IMAD.MOV.U32 R12, RZ, RZ, R6 ;  /* 0x000000ffff0c7224 */ /* 0x000fe200078e0006 */
[----:B------:R-:W-:Y:S06]  /*0cb0*/  BRA `(.L_x_22) ;  /* 0x0000000000087947 */ /* 0x000fec0003800000 */
.L_x_23:
[----:B------:R-:W-:Y:S01]  /*0cc0*/  LOP3.LUT R13, R5, 0x80000, RZ, 0xfc, !PT ;  /* 0x00080000050d7812 */ /* 0x000fe200078efcff */
[----:B------:R-:W-:-:S07]  /*0cd0*/  IMAD.MOV.U32 R12, RZ, RZ, R4 ;  /* 0x000000ffff0c7224 */ /* 0x000fce00078e0004 */
.L_x_22:
[----:B------:R-:W-:Y:S05]  /*0ce0*/  BSYNC.RECONVERGENT B1 ;  /* 0x0000000000017941 */ /* 0x000fea0003800200 */
.L_x_20:
[----:B------:R-:W-:Y:S02]  /*0cf0*/  IMAD.MOV.U32 R11, RZ, RZ, 0x0 ;  /* 0x00000000ff0b7424 */ /* 0x000fe400078e00ff */
[----:B------:R-:W-:Y:S02]  /*0d00*/  IMAD.MOV.U32 R2, RZ, RZ, R12 ;  /* 0x000000ffff027224 */ /* 0x000fe400078e000c */
[----:B------:R-:W-:Y:S01]  /*0d10*/  IMAD.MOV.U32 R3, RZ, RZ, R13 ;  /* 0x000000ffff037224 */ /* 0x000fe200078e000d */
[----:B------:R-:W-:Y:S06]  /*0d20*/  RET.REL.NODEC R10 `(_Z25normalize_weights_kernel1Pdi) ;  /* 0xfffffff00ab47950 */ /* 0x000fec0003c3ffff */
.L_x_25:
        /* <DEDUP_REMOVED lines=13> */
.L_x_28:


//--------------------- .nv.shared._Z25normalize_weights_kernel2Pdi --------------------------
	.section	.nv.shared._Z25normalize_weights_kernel2Pdi,"aw",@nobits
	.sectionflags	@""
	.align	8
.nv.shared._Z25normalize_weights_kernel2Pdi:
	.zero		1032


//--------------------- .nv.shared.reserved.0     --------------------------
	.section	.nv.shared.reserved.0,"aw",@nobits
	.weak		__nv_reservedSMEM_offset_0_alias
	.size		__nv_reservedSMEM_offset_0_alias, 0, 64
	.other		__nv_reservedSMEM_offset_0_alias,@"STO_CUDA_RESERVED_SHARED STV_DEFAULT"
__nv_reservedSMEM_offset_0_alias:
	.zero		0
	.zero		64


//--------------------- .nv.shared._Z25normalize_weights_kernel1Pdi --------------------------
	.section	.nv.shared._Z25normalize_weights_kernel1Pdi,"aw",@nobits
	.sectionflags	@""
	.align	8
.nv.shared._Z25normalize_weights_kernel1Pdi:
	.zero		1032


//--------------------- .nv.constant0._Z25normalize_weights_kernel2Pdi --------------------------
	.section	.nv.constant0._Z25normalize_weights_kernel2Pdi,"a",@progbits
	.sectionflags	@""
	.align	4
.nv.constant0._Z25normalize_weights_kernel2Pdi:
	.zero		908


//--------------------- .nv.constant0._Z25normalize_weights_kernel1Pdi --------------------------
	.section	.nv.constant0._Z25normalize_weights_kernel1Pdi,"a",@progbits
	.sectionflags	@""
	.align	4
.nv.constant0._Z25normalize_weights_kernel1Pdi:
	.zero		908


//--------------------- SYMBOLS --------------------------

	.type		.nv.reservedSmem.offset0,@object
	.size		.nv.reservedSmem.offset0,0x4
	.type		.nv.reservedSmem.cap,@object
	.size		.nv.reservedSmem.cap,0x4
